//
// Generated by NVIDIA NVVM Compiler
//
// Compiler Build ID: CL-36424714
// Cuda compilation tools, release 13.0, V13.0.88
// Based on NVVM 20.0.0
//

.version 9.0
.target sm_100
.address_size 64

	// .globl	_Z13reduce_kernelPfS_j

.visible .entry _Z13reduce_kernelPfS_j(
	.param .u64 .ptr .align 1 _Z13reduce_kernelPfS_j_param_0,
	.param .u64 .ptr .align 1 _Z13reduce_kernelPfS_j_param_1,
	.param .u32 _Z13reduce_kernelPfS_j_param_2
)
{


	ret;

}


// ===== COMPILED SASS (sm_100) =====

	.target	sm_100

	.elftype	@"ET_EXEC"


//--------------------- .note.nv.tkinfo           --------------------------
	.section	.note.nv.tkinfo,"",@"SHT_NOTE"
	.sectionflags	@"SHF_NOTE_NV_TKINFO"
	.tkinfo
        /*0018*/ 	.word	0x00000002
        /*0030*/ 	.string	""
        /*0030*/ 	.string	"ptxas"
        /*0030*/ 	.string	"Cuda compilation tools, release 13.0, V13.0.88"
        /*0030*/ 	.string	"Build cuda_13.0.r13.0/compiler.36424714_0"
        /*0030*/ 	.string	"-arch sm_100 -m 64 "



//--------------------- .note.nv.cuinfo           --------------------------
	.section	.note.nv.cuinfo,"",@"SHT_NOTE"
	.sectionflags	@"SHF_NOTE_NV_CUINFO"
        /*0018*/ 	.short	0x0002
        /*001a*/ 	.short	0x0064
        /*001c*/ 	.short	0x0082
	.zero		2


//--------------------- .nv.info                  --------------------------
	.section	.nv.info,"",@"SHT_CUDA_INFO"
	.align	4


	//----- nvinfo : EIATTR_REGCOUNT
	.align		4
        /*0000*/ 	.byte	0x04, 0x2f
        /*0002*/ 	.short	(.L_1 - .L_0)
	.align		4
.L_0:
        /*0004*/ 	.word	index@(_Z13reduce_kernelPfS_j)
        /*0008*/ 	.word	0x00000004


	//----- nvinfo : EIATTR_FRAME_SIZE
	.align		4
.L_1:
        /*000c*/ 	.byte	0x04, 0x11
        /*000e*/ 	.short	(.L_3 - .L_2)
	.align		4
.L_2:
        /*0010*/ 	.word	index@(_Z13reduce_kernelPfS_j)
        /*0014*/ 	.word	0x00000000


	//----- nvinfo : EIATTR_MIN_STACK_SIZE
	.align		4
.L_3:
        /*0018*/ 	.byte	0x04, 0x12
        /*001a*/ 	.short	(.L_5 - .L_4)
	.align		4
.L_4:
        /*001c*/ 	.word	index@(_Z13reduce_kernelPfS_j)
        /*0020*/ 	.word	0x00000000
.L_5:


//--------------------- .nv.compat                --------------------------
	.section	.nv.compat,"",@"SHT_CUDA_COMPAT_INFO"
	.align	4
        /*0000*/ 	.byte	0x02, 0x09, 0x00, 0x00, 0x02, 0x02, 0x01, 0x00, 0x02, 0x05, 0x05, 0x00, 0x03, 0x07, 0x01, 0x01
        /*0010*/ 	.byte	0x02, 0x03, 0x00, 0x00, 0x02, 0x06, 0x01, 0x00, 0x04, 0x0b, 0x08, 0x00, 0x09, 0x00, 0x00, 0x00
        /*0020*/ 	.byte	0x00, 0x00, 0x00, 0x00


//--------------------- .nv.info._Z13reduce_kernelPfS_j --------------------------
	.section	.nv.info._Z13reduce_kernelPfS_j,"",@"SHT_CUDA_INFO"
	.sectionflags	@""
	.align	4


	//----- nvinfo : EIATTR_CUDA_API_VERSION
	.align		4
        /*0000*/ 	.byte	0x04, 0x37
        /*0002*/ 	.short	(.L_7 - .L_6)
.L_6:
        /*0004*/ 	.word	0x00000082


	//----- nvinfo : EIATTR_KPARAM_INFO
	.align		4
.L_7:
        /*0008*/ 	.byte	0x04, 0x17
        /*000a*/ 	.short	(.L_9 - .L_8)
.L_8:
        /*000c*/ 	.word	0x00000000
        /*0010*/ 	.short	0x0002
        /*0012*/ 	.short	0x0010
        /*0014*/ 	.byte	0x00, 0xf0, 0x11, 0x00


	//----- nvinfo : EIATTR_KPARAM_INFO
	.align		4
.L_9:
        /*0018*/ 	.byte	0x04, 0x17
        /*001a*/ 	.short	(.L_11 - .L_10)
.L_10:
        /*001c*/ 	.word	0x00000000
        /*0020*/ 	.short	0x0001
        /*0022*/ 	.short	0x0008
        /*0024*/ 	.byte	0x00, 0xf5, 0x21, 0x00


	//----- nvinfo : EIATTR_KPARAM_INFO
	.align		4
.L_11:
        /*0028*/ 	.byte	0x04, 0x17
        /*002a*/ 	.short	(.L_13 - .L_12)
.L_12:
        /*002c*/ 	.word	0x00000000
        /*0030*/ 	.short	0x0000
        /*0032*/ 	.short	0x0000
        /*0034*/ 	.byte	0x00, 0xf5, 0x21, 0x00


	//----- nvinfo : EIATTR_SPARSE_MMA_MASK
	.align		4
.L_13:
        /*0038*/ 	.byte	0x03, 0x50
        /*003a*/ 	.short	0x0000


	//----- nvinfo : EIATTR_MAXREG_COUNT
	.align		4
        /*003c*/ 	.byte	0x03, 0x1b
        /*003e*/ 	.short	0x00ff


	//----- nvinfo : EIATTR_MERCURY_ISA_VERSION
	.align		4
        /*0040*/ 	.byte	0x03, 0x5f
        /*0042*/ 	.short	0x0101


	//----- nvinfo : EIATTR_VRC_CTA_INIT_COUNT
	.align		4
        /*0044*/ 	.byte	0x02, 0x4a
	.zero		1
	.zero		1


	//----- nvinfo : EIATTR_EXIT_INSTR_OFFSETS
	.align		4
        /*0048*/ 	.byte	0x04, 0x1c
        /*004a*/ 	.short	(.L_15 - .L_14)


	//   ....[0]....
.L_14:
        /*004c*/ 	.word	0x00000010


	//----- nvinfo : EIATTR_CBANK_PARAM_SIZE
	.align		4
.L_15:
        /*0050*/ 	.byte	0x03, 0x19
        /*0052*/ 	.short	0x0014


	//----- nvinfo : EIATTR_PARAM_CBANK
	.align		4
        /*0054*/ 	.byte	0x04, 0x0a
        /*0056*/ 	.short	(.L_17 - .L_16)
	.align		4
.L_16:
        /*0058*/ 	.word	index@(.nv.constant0._Z13reduce_kernelPfS_j)
        /*005c*/ 	.short	0x0380
        /*005e*/ 	.short	0x0014


	//----- nvinfo : EIATTR_SW_WAR
	.align		4
.L_17:
        /*0060*/ 	.byte	0x04, 0x36
        /*0062*/ 	.short	(.L_19 - .L_18)
.L_18:
        /*0064*/ 	.word	0x00000008
.L_19:


//--------------------- .nv.callgraph             --------------------------
	.section	.nv.callgraph,"",@"SHT_CUDA_CALLGRAPH"
	.align	4
	.sectionentsize	8
	.align		4
        /*0000*/ 	.word	0x00000000
	.align		4
        /*0004*/ 	.word	0xffffffff
	.align		4
        /*0008*/ 	.word	0x00000000
	.align		4
        /*000c*/ 	.word	0xfffffffe
	.align		4
        /*0010*/ 	.word	0x00000000
	.align		4
        /*0014*/ 	.word	0xfffffffd
	.align		4
        /*0018*/ 	.word	0x00000000
	.align		4
        /*001c*/ 	.word	0xfffffffc


//--------------------- .text._Z13reduce_kernelPfS_j --------------------------
	.section	.text._Z13reduce_kernelPfS_j,"ax",@progbits
	.align	128
        .global         _Z13reduce_kernelPfS_j
        .type           _Z13reduce_kernelPfS_j,@function
        .size           _Z13reduce_kernelPfS_j,(.L_x_1 - _Z13reduce_kernelPfS_j)
        .other          _Z13reduce_kernelPfS_j,@"STO_CUDA_ENTRY STV_DEFAULT"
_Z13reduce_kernelPfS_j:
.text._Z13reduce_kernelPfS_j:
[----:B------:R-:W-:Y:S01]  /*0000*/  LDC R1, c[0x0][0x37c] ;  /* 0x0000df00ff017b82 */ /* 0x000fe20000000800 */
[----:B------:R-:W-:Y:S05]  /*0010*/  EXIT ;  /* 0x000000000000794d */ /* 0x000fea0003800000 */
.L_x_0:
[----:B------:R-:W-:-:S00]  /*0020*/  BRA `(.L_x_0) ;  /* 0xfffffffc00fc7947 */ /* 0x000fc0000383ffff */
[----:B------:R-:W-:-:S00]  /*0030*/  NOP ;  /* 0x0000000000007918 */ /* 0x000fc00000000000 */
        /* <DEDUP_REMOVED lines=12> */
.L_x_1:


//--------------------- .nv.shared.reserved.0     --------------------------
	.section	.nv.shared.reserved.0,"aw",@nobits
	.weak		__nv_reservedSMEM_offset_0_alias
	.size		__nv_reservedSMEM_offset_0_alias, 0, 64
	.other		__nv_reservedSMEM_offset_0_alias,@"STO_CUDA_RESERVED_SHARED STV_DEFAULT"
__nv_reservedSMEM_offset_0_alias:
	.zero		0
	.zero		64


//--------------------- .nv.constant0._Z13reduce_kernelPfS_j --------------------------
	.section	.nv.constant0._Z13reduce_kernelPfS_j,"a",@progbits
	.sectionflags	@""
	.align	4
.nv.constant0._Z13reduce_kernelPfS_j:
	.zero		916


//--------------------- SYMBOLS --------------------------

	.type		.nv.reservedSmem.offset0,@object
	.size		.nv.reservedSmem.offset0,0x4
